//
// Generated by NVIDIA NVVM Compiler
//
// Compiler Build ID: CL-36424714
// Cuda compilation tools, release 13.0, V13.0.88
// Based on NVVM 20.0.0
//

.version 9.0
.target sm_100
.address_size 64

	// .globl	_Z11naiveKernelPKfPfi

.visible .entry _Z11naiveKernelPKfPfi(
	.param .u64 .ptr .align 1 _Z11naiveKernelPKfPfi_param_0,
	.param .u64 .ptr .align 1 _Z11naiveKernelPKfPfi_param_1,
	.param .u32 _Z11naiveKernelPKfPfi_param_2
)
{
	.reg .pred 	%p<3>;
	.reg .b32 	%r<8>;
	.reg .b32 	%f<2>;
	.reg .b64 	%rd<11>;

	ld.param.u64 	%rd2, [_Z11naiveKernelPKfPfi_param_0];
	ld.param.u64 	%rd3, [_Z11naiveKernelPKfPfi_param_1];
	ld.param.u32 	%r3, [_Z11naiveKernelPKfPfi_param_2];
	cvta.to.global.u64 	%rd1, %rd3;
	mov.u32 	%r4, %ctaid.x;
	mov.u32 	%r5, %ntid.x;
	mov.u32 	%r6, %tid.x;
	mad.lo.s32 	%r1, %r4, %r5, %r6;
	setp.gt.s32 	%p1, %r1, 1048575;
	@%p1 bra 	$L__BB0_4;
	mul.lo.s32 	%r2, %r3, %r1;
	setp.gt.s32 	%p2, %r2, 1048575;
	@%p2 bra 	$L__BB0_3;
	cvta.to.global.u64 	%rd6, %rd2;
	mul.wide.s32 	%rd7, %r2, 4;
	add.s64 	%rd8, %rd6, %rd7;
	ld.global.f32 	%f1, [%rd8];
	mul.wide.s32 	%rd9, %r1, 4;
	add.s64 	%rd10, %rd1, %rd9;
	st.global.f32 	[%rd10], %f1;
	bra.uni 	$L__BB0_4;
$L__BB0_3:
	mul.wide.s32 	%rd4, %r1, 4;
	add.s64 	%rd5, %rd1, %rd4;
	mov.b32 	%r7, 0;
	st.global.u32 	[%rd5], %r7;
$L__BB0_4:
	ret;

}


// ===== COMPILED SASS (sm_100) =====

	.target	sm_100

	.elftype	@"ET_EXEC"


//--------------------- .note.nv.tkinfo           --------------------------
	.section	.note.nv.tkinfo,"",@"SHT_NOTE"
	.sectionflags	@"SHF_NOTE_NV_TKINFO"
	.tkinfo
        /*0018*/ 	.word	0x00000002
        /*0030*/ 	.string	""
        /*0030*/ 	.string	"ptxas"
        /*0030*/ 	.string	"Cuda compilation tools, release 13.0, V13.0.88"
        /*0030*/ 	.string	"Build cuda_13.0.r13.0/compiler.36424714_0"
        /*0030*/ 	.string	"-arch sm_100 -m 64 "



//--------------------- .note.nv.cuinfo           --------------------------
	.section	.note.nv.cuinfo,"",@"SHT_NOTE"
	.sectionflags	@"SHF_NOTE_NV_CUINFO"
        /*0018*/ 	.short	0x0002
        /*001a*/ 	.short	0x0064
        /*001c*/ 	.short	0x0082
	.zero		2


//--------------------- .nv.info                  --------------------------
	.section	.nv.info,"",@"SHT_CUDA_INFO"
	.align	4


	//----- nvinfo : EIATTR_REGCOUNT
	.align		4
        /*0000*/ 	.byte	0x04, 0x2f
        /*0002*/ 	.short	(.L_1 - .L_0)
	.align		4
.L_0:
        /*0004*/ 	.word	index@(_Z11naiveKernelPKfPfi)
        /*0008*/ 	.word	0x0000000a


	//----- nvinfo : EIATTR_FRAME_SIZE
	.align		4
.L_1:
        /*000c*/ 	.byte	0x04, 0x11
        /*000e*/ 	.short	(.L_3 - .L_2)
	.align		4
.L_2:
        /*0010*/ 	.word	index@(_Z11naiveKernelPKfPfi)
        /*0014*/ 	.word	0x00000000


	//----- nvinfo : EIATTR_MIN_STACK_SIZE
	.align		4
.L_3:
        /*0018*/ 	.byte	0x04, 0x12
        /*001a*/ 	.short	(.L_5 - .L_4)
	.align		4
.L_4:
        /*001c*/ 	.word	index@(_Z11naiveKernelPKfPfi)
        /*0020*/ 	.word	0x00000000
.L_5:


//--------------------- .nv.compat                --------------------------
	.section	.nv.compat,"",@"SHT_CUDA_COMPAT_INFO"
	.align	4
        /*0000*/ 	.byte	0x02, 0x09, 0x00, 0x00, 0x02, 0x02, 0x01, 0x00, 0x02, 0x05, 0x05, 0x00, 0x03, 0x07, 0x01, 0x01
        /*0010*/ 	.byte	0x02, 0x03, 0x00, 0x00, 0x02, 0x06, 0x01, 0x00, 0x04, 0x0b, 0x08, 0x00, 0x09, 0x00, 0x00, 0x00
        /*0020*/ 	.byte	0x00, 0x00, 0x00, 0x00


//--------------------- .nv.info._Z11naiveKernelPKfPfi --------------------------
	.section	.nv.info._Z11naiveKernelPKfPfi,"",@"SHT_CUDA_INFO"
	.sectionflags	@""
	.align	4


	//----- nvinfo : EIATTR_CUDA_API_VERSION
	.align		4
        /*0000*/ 	.byte	0x04, 0x37
        /*0002*/ 	.short	(.L_7 - .L_6)
.L_6:
        /*0004*/ 	.word	0x00000082


	//----- nvinfo : EIATTR_KPARAM_INFO
	.align		4
.L_7:
        /*0008*/ 	.byte	0x04, 0x17
        /*000a*/ 	.short	(.L_9 - .L_8)
.L_8:
        /*000c*/ 	.word	0x00000000
        /*0010*/ 	.short	0x0002
        /*0012*/ 	.short	0x0010
        /*0014*/ 	.byte	0x00, 0xf0, 0x11, 0x00


	//----- nvinfo : EIATTR_KPARAM_INFO
	.align		4
.L_9:
        /*0018*/ 	.byte	0x04, 0x17
        /*001a*/ 	.short	(.L_11 - .L_10)
.L_10:
        /*001c*/ 	.word	0x00000000
        /*0020*/ 	.short	0x0001
        /*0022*/ 	.short	0x0008
        /*0024*/ 	.byte	0x00, 0xf5, 0x21, 0x00


	//----- nvinfo : EIATTR_KPARAM_INFO
	.align		4
.L_11:
        /*0028*/ 	.byte	0x04, 0x17
        /*002a*/ 	.short	(.L_13 - .L_12)
.L_12:
        /*002c*/ 	.word	0x00000000
        /*0030*/ 	.short	0x0000
        /*0032*/ 	.short	0x0000
        /*0034*/ 	.byte	0x00, 0xf5, 0x21, 0x00


	//----- nvinfo : EIATTR_SPARSE_MMA_MASK
	.align		4
.L_13:
        /*0038*/ 	.byte	0x03, 0x50
        /*003a*/ 	.short	0x0000


	//----- nvinfo : EIATTR_MAXREG_COUNT
	.align		4
        /*003c*/ 	.byte	0x03, 0x1b
        /*003e*/ 	.short	0x00ff


	//----- nvinfo : EIATTR_MERCURY_ISA_VERSION
	.align		4
        /*0040*/ 	.byte	0x03, 0x5f
        /*0042*/ 	.short	0x0101


	//----- nvinfo : EIATTR_VRC_CTA_INIT_COUNT
	.align		4
        /*0044*/ 	.byte	0x02, 0x4a
	.zero		1
	.zero		1


	//----- nvinfo : EIATTR_EXIT_INSTR_OFFSETS
	.align		4
        /*0048*/ 	.byte	0x04, 0x1c
        /*004a*/ 	.short	(.L_15 - .L_14)


	//   ....[0]....
.L_14:
        /*004c*/ 	.word	0x00000060


	//   ....[1]....
        /*0050*/ 	.word	0x00000120


	//   ....[2]....
        /*0054*/ 	.word	0x00000160


	//----- nvinfo : EIATTR_CRS_STACK_SIZE
	.align		4
.L_15:
        /*0058*/ 	.byte	0x04, 0x1e
        /*005a*/ 	.short	(.L_17 - .L_16)
.L_16:
        /*005c*/ 	.word	0x00000000


	//----- nvinfo : EIATTR_CBANK_PARAM_SIZE
	.align		4
.L_17:
        /*0060*/ 	.byte	0x03, 0x19
        /*0062*/ 	.short	0x0014


	//----- nvinfo : EIATTR_PARAM_CBANK
	.align		4
        /*0064*/ 	.byte	0x04, 0x0a
        /*0066*/ 	.short	(.L_19 - .L_18)
	.align		4
.L_18:
        /*0068*/ 	.word	index@(.nv.constant0._Z11naiveKernelPKfPfi)
        /*006c*/ 	.short	0x0380
        /*006e*/ 	.short	0x0014


	//----- nvinfo : EIATTR_SW_WAR
	.align		4
.L_19:
        /*0070*/ 	.byte	0x04, 0x36
        /*0072*/ 	.short	(.L_21 - .L_20)
.L_20:
        /*0074*/ 	.word	0x00000008
.L_21:


//--------------------- .nv.callgraph             --------------------------
	.section	.nv.callgraph,"",@"SHT_CUDA_CALLGRAPH"
	.align	4
	.sectionentsize	8
	.align		4
        /*0000*/ 	.word	0x00000000
	.align		4
        /*0004*/ 	.word	0xffffffff
	.align		4
        /*0008*/ 	.word	0x00000000
	.align		4
        /*000c*/ 	.word	0xfffffffe
	.align		4
        /*0010*/ 	.word	0x00000000
	.align		4
        /*0014*/ 	.word	0xfffffffd
	.align		4
        /*0018*/ 	.word	0x00000000
	.align		4
        /*001c*/ 	.word	0xfffffffc


//--------------------- .text._Z11naiveKernelPKfPfi --------------------------
	.section	.text._Z11naiveKernelPKfPfi,"ax",@progbits
	.align	128
        .global         _Z11naiveKernelPKfPfi
        .type           _Z11naiveKernelPKfPfi,@function
        .size           _Z11naiveKernelPKfPfi,(.L_x_2 - _Z11naiveKernelPKfPfi)
        .other          _Z11naiveKernelPKfPfi,@"STO_CUDA_ENTRY STV_DEFAULT"
_Z11naiveKernelPKfPfi:
.text._Z11naiveKernelPKfPfi:
[----:B------:R-:W-:Y:S01]  /*0000*/  LDC R1, c[0x0][0x37c] ;  /* 0x0000df00ff017b82 */ /* 0x000fe20000000800 */
[----:B------:R-:W0:Y:S07]  /*0010*/  S2R R0, SR_TID.X ;  /* 0x0000000000007919 */ /* 0x000e2e0000002100 */
[----:B------:R-:W0:Y:S08]  /*0020*/  S2UR UR4, SR_CTAID.X ;  /* 0x00000000000479c3 */ /* 0x000e300000002500 */
[----:B------:R-:W0:Y:S02]  /*0030*/  LDC R7, c[0x0][0x360] ;  /* 0x0000d800ff077b82 */ /* 0x000e240000000800 */
[----:B0-----:R-:W-:-:S05]  /*0040*/  IMAD R7, R7, UR4, R0 ;  /* 0x0000000407077c24 */ /* 0x001fca000f8e0200 */
[----:B------:R-:W-:-:S13]  /*0050*/  ISETP.GT.AND P0, PT, R7, 0xfffff, PT ;  /* 0x000fffff0700780c */ /* 0x000fda0003f04270 */
[----:B------:R-:W-:Y:S05]  /*0060*/  @P0 EXIT ;  /* 0x000000000000094d */ /* 0x000fea0003800000 */
[----:B------:R-:W0:Y:S02]  /*0070*/  LDCU UR4, c[0x0][0x390] ;  /* 0x00007200ff0477ac */ /* 0x000e240008000800 */
[----:B0-----:R-:W-:Y:S01]  /*0080*/  IMAD R5, R7, UR4, RZ ;  /* 0x0000000407057c24 */ /* 0x001fe2000f8e02ff */
[----:B------:R-:W0:Y:S04]  /*0090*/  LDCU.64 UR4, c[0x0][0x358] ;  /* 0x00006b00ff0477ac */ /* 0x000e280008000a00 */
[----:B------:R-:W-:-:S13]  /*00a0*/  ISETP.GT.AND P0, PT, R5, 0xfffff, PT ;  /* 0x000fffff0500780c */ /* 0x000fda0003f04270 */
[----:B------:R-:W-:Y:S05]  /*00b0*/  @P0 BRA `(.L_x_0) ;  /* 0x00000000001c0947 */ /* 0x000fea0003800000 */
[----:B------:R-:W1:Y:S02]  /*00c0*/  LDC.64 R2, c[0x0][0x380] ;  /* 0x0000e000ff027b82 */ /* 0x000e640000000a00 */
[----:B-1----:R-:W-:-:S06]  /*00d0*/  IMAD.WIDE R2, R5, 0x4, R2 ;  /* 0x0000000405027825 */ /* 0x002fcc00078e0202 */
[----:B------:R-:W1:Y:S01]  /*00e0*/  LDC.64 R4, c[0x0][0x388] ;  /* 0x0000e200ff047b82 */ /* 0x000e620000000a00 */
[----:B0-----:R-:W2:Y:S01]  /*00f0*/  LDG.E R3, desc[UR4][R2.64] ;  /* 0x0000000402037981 */ /* 0x001ea2000c1e1900 */
[----:B-1----:R-:W-:-:S05]  /*0100*/  IMAD.WIDE R4, R7, 0x4, R4 ;  /* 0x0000000407047825 */ /* 0x002fca00078e0204 */
[----:B--2---:R-:W-:Y:S01]  /*0110*/  STG.E desc[UR4][R4.64], R3 ;  /* 0x0000000304007986 */ /* 0x004fe2000c101904 */
[----:B------:R-:W-:Y:S05]  /*0120*/  EXIT ;  /* 0x000000000000794d */ /* 0x000fea0003800000 */
.L_x_0:
[----:B------:R-:W1:Y:S02]  /*0130*/  LDC.64 R2, c[0x0][0x388] ;  /* 0x0000e200ff027b82 */ /* 0x000e640000000a00 */
[----:B-1----:R-:W-:-:S05]  /*0140*/  IMAD.WIDE R2, R7, 0x4, R2 ;  /* 0x0000000407027825 */ /* 0x002fca00078e0202 */
[----:B0-----:R-:W-:Y:S01]  /*0150*/  STG.E desc[UR4][R2.64], RZ ;  /* 0x000000ff02007986 */ /* 0x001fe2000c101904 */
[----:B------:R-:W-:Y:S05]  /*0160*/  EXIT ;  /* 0x000000000000794d */ /* 0x000fea0003800000 */
.L_x_1:
[----:B------:R-:W-:-:S00]  /*0170*/  BRA `(.L_x_1) ;  /* 0xfffffffc00fc7947 */ /* 0x000fc0000383ffff */
[----:B------:R-:W-:-:S00]  /*0180*/  NOP ;  /* 0x0000000000007918 */ /* 0x000fc00000000000 */
[----:B------:R-:W-:-:S00]  /*0190*/  NOP ;  /* 0x0000000000007918 */ /* 0x000fc00000000000 */
[----:B------:R-:W-:-:S00]  /*01a0*/  NOP ;  /* 0x0000000000007918 */ /* 0x000fc00000000000 */
[----:B------:R-:W-:-:S00]  /*01b0*/  NOP ;  /* 0x0000000000007918 */ /* 0x000fc00000000000 */
[----:B------:R-:W-:-:S00]  /*01c0*/  NOP ;  /* 0x0000000000007918 */ /* 0x000fc00000000000 */
[----:B------:R-:W-:-:S00]  /*01d0*/  NOP ;  /* 0x0000000000007918 */ /* 0x000fc00000000000 */
[----:B------:R-:W-:-:S00]  /*01e0*/  NOP ;  /* 0x0000000000007918 */ /* 0x000fc00000000000 */
[----:B------:R-:W-:-:S00]  /*01f0*/  NOP ;  /* 0x0000000000007918 */ /* 0x000fc00000000000 */
.L_x_2:


//--------------------- .nv.shared.reserved.0     --------------------------
	.section	.nv.shared.reserved.0,"aw",@nobits
	.weak		__nv_reservedSMEM_offset_0_alias
	.size		__nv_reservedSMEM_offset_0_alias, 0, 64
	.other		__nv_reservedSMEM_offset_0_alias,@"STO_CUDA_RESERVED_SHARED STV_DEFAULT"
__nv_reservedSMEM_offset_0_alias:
	.zero		0
	.zero		64


//--------------------- .nv.constant0._Z11naiveKernelPKfPfi --------------------------
	.section	.nv.constant0._Z11naiveKernelPKfPfi,"a",@progbits
	.sectionflags	@""
	.align	4
.nv.constant0._Z11naiveKernelPKfPfi:
	.zero		916


//--------------------- SYMBOLS --------------------------

	.type		.nv.reservedSmem.offset0,@object
	.size		.nv.reservedSmem.offset0,0x4
